//
// Generated by NVIDIA NVVM Compiler
//
// Compiler Build ID: CL-36424714
// Cuda compilation tools, release 13.0, V13.0.88
// Based on NVVM 20.0.0
//

.version 9.0
.target sm_100
.address_size 64

	// .globl	_Z12vecMulKernelPKfS0_Pfi

.visible .entry _Z12vecMulKernelPKfS0_Pfi(
	.param .u64 .ptr .align 1 _Z12vecMulKernelPKfS0_Pfi_param_0,
	.param .u64 .ptr .align 1 _Z12vecMulKernelPKfS0_Pfi_param_1,
	.param .u64 .ptr .align 1 _Z12vecMulKernelPKfS0_Pfi_param_2,
	.param .u32 _Z12vecMulKernelPKfS0_Pfi_param_3
)
{
	.reg .pred 	%p<2>;
	.reg .b32 	%r<6>;
	.reg .b32 	%f<4>;
	.reg .b64 	%rd<11>;

	ld.param.u64 	%rd1, [_Z12vecMulKernelPKfS0_Pfi_param_0];
	ld.param.u64 	%rd2, [_Z12vecMulKernelPKfS0_Pfi_param_1];
	ld.param.u64 	%rd3, [_Z12vecMulKernelPKfS0_Pfi_param_2];
	ld.param.u32 	%r2, [_Z12vecMulKernelPKfS0_Pfi_param_3];
	mov.u32 	%r3, %ctaid.x;
	mov.u32 	%r4, %ntid.x;
	mov.u32 	%r5, %tid.x;
	mad.lo.s32 	%r1, %r3, %r4, %r5;
	setp.ge.s32 	%p1, %r1, %r2;
	@%p1 bra 	$L__BB0_2;
	cvta.to.global.u64 	%rd4, %rd1;
	cvta.to.global.u64 	%rd5, %rd2;
	cvta.to.global.u64 	%rd6, %rd3;
	mul.wide.s32 	%rd7, %r1, 4;
	add.s64 	%rd8, %rd4, %rd7;
	ld.global.f32 	%f1, [%rd8];
	add.s64 	%rd9, %rd5, %rd7;
	ld.global.f32 	%f2, [%rd9];
	mul.f32 	%f3, %f1, %f2;
	st.global.f32 	[%rd8], %f3;
	add.s64 	%rd10, %rd6, %rd7;
	st.global.f32 	[%rd10], %f3;
$L__BB0_2:
	ret;

}


// ===== COMPILED SASS (sm_100) =====

	.target	sm_100

	.elftype	@"ET_EXEC"


//--------------------- .note.nv.tkinfo           --------------------------
	.section	.note.nv.tkinfo,"",@"SHT_NOTE"
	.sectionflags	@"SHF_NOTE_NV_TKINFO"
	.tkinfo
        /*0018*/ 	.word	0x00000002
        /*0030*/ 	.string	""
        /*0030*/ 	.string	"ptxas"
        /*0030*/ 	.string	"Cuda compilation tools, release 13.0, V13.0.88"
        /*0030*/ 	.string	"Build cuda_13.0.r13.0/compiler.36424714_0"
        /*0030*/ 	.string	"-arch sm_100 -m 64 "



//--------------------- .note.nv.cuinfo           --------------------------
	.section	.note.nv.cuinfo,"",@"SHT_NOTE"
	.sectionflags	@"SHF_NOTE_NV_CUINFO"
        /*0018*/ 	.short	0x0002
        /*001a*/ 	.short	0x0064
        /*001c*/ 	.short	0x0082
	.zero		2


//--------------------- .nv.info                  --------------------------
	.section	.nv.info,"",@"SHT_CUDA_INFO"
	.align	4


	//----- nvinfo : EIATTR_REGCOUNT
	.align		4
        /*0000*/ 	.byte	0x04, 0x2f
        /*0002*/ 	.short	(.L_1 - .L_0)
	.align		4
.L_0:
        /*0004*/ 	.word	index@(_Z12vecMulKernelPKfS0_Pfi)
        /*0008*/ 	.word	0x0000000e


	//----- nvinfo : EIATTR_FRAME_SIZE
	.align		4
.L_1:
        /*000c*/ 	.byte	0x04, 0x11
        /*000e*/ 	.short	(.L_3 - .L_2)
	.align		4
.L_2:
        /*0010*/ 	.word	index@(_Z12vecMulKernelPKfS0_Pfi)
        /*0014*/ 	.word	0x00000000


	//----- nvinfo : EIATTR_MIN_STACK_SIZE
	.align		4
.L_3:
        /*0018*/ 	.byte	0x04, 0x12
        /*001a*/ 	.short	(.L_5 - .L_4)
	.align		4
.L_4:
        /*001c*/ 	.word	index@(_Z12vecMulKernelPKfS0_Pfi)
        /*0020*/ 	.word	0x00000000
.L_5:


//--------------------- .nv.compat                --------------------------
	.section	.nv.compat,"",@"SHT_CUDA_COMPAT_INFO"
	.align	4
        /*0000*/ 	.byte	0x02, 0x09, 0x00, 0x00, 0x02, 0x02, 0x01, 0x00, 0x02, 0x05, 0x05, 0x00, 0x03, 0x07, 0x01, 0x01
        /*0010*/ 	.byte	0x02, 0x03, 0x00, 0x00, 0x02, 0x06, 0x01, 0x00, 0x04, 0x0b, 0x08, 0x00, 0x09, 0x00, 0x00, 0x00
        /*0020*/ 	.byte	0x00, 0x00, 0x00, 0x00


//--------------------- .nv.info._Z12vecMulKernelPKfS0_Pfi --------------------------
	.section	.nv.info._Z12vecMulKernelPKfS0_Pfi,"",@"SHT_CUDA_INFO"
	.sectionflags	@""
	.align	4


	//----- nvinfo : EIATTR_CUDA_API_VERSION
	.align		4
        /*0000*/ 	.byte	0x04, 0x37
        /*0002*/ 	.short	(.L_7 - .L_6)
.L_6:
        /*0004*/ 	.word	0x00000082


	//----- nvinfo : EIATTR_KPARAM_INFO
	.align		4
.L_7:
        /*0008*/ 	.byte	0x04, 0x17
        /*000a*/ 	.short	(.L_9 - .L_8)
.L_8:
        /*000c*/ 	.word	0x00000000
        /*0010*/ 	.short	0x0003
        /*0012*/ 	.short	0x0018
        /*0014*/ 	.byte	0x00, 0xf0, 0x11, 0x00


	//----- nvinfo : EIATTR_KPARAM_INFO
	.align		4
.L_9:
        /*0018*/ 	.byte	0x04, 0x17
        /*001a*/ 	.short	(.L_11 - .L_10)
.L_10:
        /*001c*/ 	.word	0x00000000
        /*0020*/ 	.short	0x0002
        /*0022*/ 	.short	0x0010
        /*0024*/ 	.byte	0x00, 0xf5, 0x21, 0x00


	//----- nvinfo : EIATTR_KPARAM_INFO
	.align		4
.L_11:
        /*0028*/ 	.byte	0x04, 0x17
        /*002a*/ 	.short	(.L_13 - .L_12)
.L_12:
        /*002c*/ 	.word	0x00000000
        /*0030*/ 	.short	0x0001
        /*0032*/ 	.short	0x0008
        /*0034*/ 	.byte	0x00, 0xf5, 0x21, 0x00


	//----- nvinfo : EIATTR_KPARAM_INFO
	.align		4
.L_13:
        /*0038*/ 	.byte	0x04, 0x17
        /*003a*/ 	.short	(.L_15 - .L_14)
.L_14:
        /*003c*/ 	.word	0x00000000
        /*0040*/ 	.short	0x0000
        /*0042*/ 	.short	0x0000
        /*0044*/ 	.byte	0x00, 0xf5, 0x21, 0x00


	//----- nvinfo : EIATTR_SPARSE_MMA_MASK
	.align		4
.L_15:
        /*0048*/ 	.byte	0x03, 0x50
        /*004a*/ 	.short	0x0000


	//----- nvinfo : EIATTR_MAXREG_COUNT
	.align		4
        /*004c*/ 	.byte	0x03, 0x1b
        /*004e*/ 	.short	0x00ff


	//----- nvinfo : EIATTR_MERCURY_ISA_VERSION
	.align		4
        /*0050*/ 	.byte	0x03, 0x5f
        /*0052*/ 	.short	0x0101


	//----- nvinfo : EIATTR_VRC_CTA_INIT_COUNT
	.align		4
        /*0054*/ 	.byte	0x02, 0x4a
	.zero		1
	.zero		1


	//----- nvinfo : EIATTR_EXIT_INSTR_OFFSETS
	.align		4
        /*0058*/ 	.byte	0x04, 0x1c
        /*005a*/ 	.short	(.L_17 - .L_16)


	//   ....[0]....
.L_16:
        /*005c*/ 	.word	0x00000070


	//   ....[1]....
        /*0060*/ 	.word	0x00000140


	//----- nvinfo : EIATTR_CBANK_PARAM_SIZE
	.align		4
.L_17:
        /*0064*/ 	.byte	0x03, 0x19
        /*0066*/ 	.short	0x001c


	//----- nvinfo : EIATTR_PARAM_CBANK
	.align		4
        /*0068*/ 	.byte	0x04, 0x0a
        /*006a*/ 	.short	(.L_19 - .L_18)
	.align		4
.L_18:
        /*006c*/ 	.word	index@(.nv.constant0._Z12vecMulKernelPKfS0_Pfi)
        /*0070*/ 	.short	0x0380
        /*0072*/ 	.short	0x001c


	//----- nvinfo : EIATTR_SW_WAR
	.align		4
.L_19:
        /*0074*/ 	.byte	0x04, 0x36
        /*0076*/ 	.short	(.L_21 - .L_20)
.L_20:
        /*0078*/ 	.word	0x00000008
.L_21:


//--------------------- .nv.callgraph             --------------------------
	.section	.nv.callgraph,"",@"SHT_CUDA_CALLGRAPH"
	.align	4
	.sectionentsize	8
	.align		4
        /*0000*/ 	.word	0x00000000
	.align		4
        /*0004*/ 	.word	0xffffffff
	.align		4
        /*0008*/ 	.word	0x00000000
	.align		4
        /*000c*/ 	.word	0xfffffffe
	.align		4
        /*0010*/ 	.word	0x00000000
	.align		4
        /*0014*/ 	.word	0xfffffffd
	.align		4
        /*0018*/ 	.word	0x00000000
	.align		4
        /*001c*/ 	.word	0xfffffffc


//--------------------- .text._Z12vecMulKernelPKfS0_Pfi --------------------------
	.section	.text._Z12vecMulKernelPKfS0_Pfi,"ax",@progbits
	.align	128
        .global         _Z12vecMulKernelPKfS0_Pfi
        .type           _Z12vecMulKernelPKfS0_Pfi,@function
        .size           _Z12vecMulKernelPKfS0_Pfi,(.L_x_1 - _Z12vecMulKernelPKfS0_Pfi)
        .other          _Z12vecMulKernelPKfS0_Pfi,@"STO_CUDA_ENTRY STV_DEFAULT"
_Z12vecMulKernelPKfS0_Pfi:
.text._Z12vecMulKernelPKfS0_Pfi:
[----:B------:R-:W-:Y:S01]  /*0000*/  LDC R1, c[0x0][0x37c] ;  /* 0x0000df00ff017b82 */ /* 0x000fe20000000800 */
[----:B------:R-:W0:Y:S07]  /*0010*/  S2R R0, SR_TID.X ;  /* 0x0000000000007919 */ /* 0x000e2e0000002100 */
[----:B------:R-:W0:Y:S01]  /*0020*/  S2UR UR4, SR_CTAID.X ;  /* 0x00000000000479c3 */ /* 0x000e220000002500 */
[----:B------:R-:W1:Y:S07]  /*0030*/  LDCU UR5, c[0x0][0x398] ;  /* 0x00007300ff0577ac */ /* 0x000e6e0008000800 */
[----:B------:R-:W0:Y:S02]  /*0040*/  LDC R9, c[0x0][0x360] ;  /* 0x0000d800ff097b82 */ /* 0x000e240000000800 */
[----:B0-----:R-:W-:-:S05]  /*0050*/  IMAD R9, R9, UR4, R0 ;  /* 0x0000000409097c24 */ /* 0x001fca000f8e0200 */
[----:B-1----:R-:W-:-:S13]  /*0060*/  ISETP.GE.AND P0, PT, R9, UR5, PT ;  /* 0x0000000509007c0c */ /* 0x002fda000bf06270 */
[----:B------:R-:W-:Y:S05]  /*0070*/  @P0 EXIT ;  /* 0x000000000000094d */ /* 0x000fea0003800000 */
[----:B------:R-:W0:Y:S01]  /*0080*/  LDC.64 R4, c[0x0][0x388] ;  /* 0x0000e200ff047b82 */ /* 0x000e220000000a00 */
[----:B------:R-:W1:Y:S07]  /*0090*/  LDCU.64 UR4, c[0x0][0x358] ;  /* 0x00006b00ff0477ac */ /* 0x000e6e0008000a00 */
[----:B------:R-:W2:Y:S08]  /*00a0*/  LDC.64 R2, c[0x0][0x380] ;  /* 0x0000e000ff027b82 */ /* 0x000eb00000000a00 */
[----:B------:R-:W3:Y:S01]  /*00b0*/  LDC.64 R6, c[0x0][0x390] ;  /* 0x0000e400ff067b82 */ /* 0x000ee20000000a00 */
[----:B0-----:R-:W-:-:S06]  /*00c0*/  IMAD.WIDE R4, R9, 0x4, R4 ;  /* 0x0000000409047825 */ /* 0x001fcc00078e0204 */
[----:B-1----:R-:W4:Y:S01]  /*00d0*/  LDG.E R5, desc[UR4][R4.64] ;  /* 0x0000000404057981 */ /* 0x002f22000c1e1900 */
[----:B--2---:R-:W-:-:S05]  /*00e0*/  IMAD.WIDE R2, R9, 0x4, R2 ;  /* 0x0000000409027825 */ /* 0x004fca00078e0202 */
[----:B------:R-:W4:Y:S01]  /*00f0*/  LDG.E R0, desc[UR4][R2.64] ;  /* 0x0000000402007981 */ /* 0x000f22000c1e1900 */
[----:B---3--:R-:W-:-:S04]  /*0100*/  IMAD.WIDE R6, R9, 0x4, R6 ;  /* 0x0000000409067825 */ /* 0x008fc800078e0206 */
[----:B----4-:R-:W-:-:S05]  /*0110*/  FMUL R11, R0, R5 ;  /* 0x00000005000b7220 */ /* 0x010fca0000400000 */
[----:B------:R-:W-:Y:S04]  /*0120*/  STG.E desc[UR4][R2.64], R11 ;  /* 0x0000000b02007986 */ /* 0x000fe8000c101904 */
[----:B------:R-:W-:Y:S01]  /*0130*/  STG.E desc[UR4][R6.64], R11 ;  /* 0x0000000b06007986 */ /* 0x000fe2000c101904 */
[----:B------:R-:W-:Y:S05]  /*0140*/  EXIT ;  /* 0x000000000000794d */ /* 0x000fea0003800000 */
.L_x_0:
[----:B------:R-:W-:-:S00]  /*0150*/  BRA `(.L_x_0) ;  /* 0xfffffffc00fc7947 */ /* 0x000fc0000383ffff */
[----:B------:R-:W-:-:S00]  /*0160*/  NOP ;  /* 0x0000000000007918 */ /* 0x000fc00000000000 */
        /* <DEDUP_REMOVED lines=9> */
.L_x_1:


//--------------------- .nv.shared.reserved.0     --------------------------
	.section	.nv.shared.reserved.0,"aw",@nobits
	.weak		__nv_reservedSMEM_offset_0_alias
	.size		__nv_reservedSMEM_offset_0_alias, 0, 64
	.other		__nv_reservedSMEM_offset_0_alias,@"STO_CUDA_RESERVED_SHARED STV_DEFAULT"
__nv_reservedSMEM_offset_0_alias:
	.zero		0
	.zero		64


//--------------------- .nv.constant0._Z12vecMulKernelPKfS0_Pfi --------------------------
	.section	.nv.constant0._Z12vecMulKernelPKfS0_Pfi,"a",@progbits
	.sectionflags	@""
	.align	4
.nv.constant0._Z12vecMulKernelPKfS0_Pfi:
	.zero		924


//--------------------- SYMBOLS --------------------------

	.type		.nv.reservedSmem.offset0,@object
	.size		.nv.reservedSmem.offset0,0x4
